//
// Generated by NVIDIA NVVM Compiler
//
// Compiler Build ID: CL-36424714
// Cuda compilation tools, release 13.0, V13.0.88
// Based on NVVM 20.0.0
//

.version 9.0
.target sm_100
.address_size 64

	// .globl	_Z6MatAddPA1024_fS0_S0_

.visible .entry _Z6MatAddPA1024_fS0_S0_(
	.param .u64 .ptr .align 1 _Z6MatAddPA1024_fS0_S0__param_0,
	.param .u64 .ptr .align 1 _Z6MatAddPA1024_fS0_S0__param_1,
	.param .u64 .ptr .align 1 _Z6MatAddPA1024_fS0_S0__param_2
)
{
	.reg .pred 	%p<4>;
	.reg .b32 	%r<10>;
	.reg .b32 	%f<4>;
	.reg .b64 	%rd<15>;

	ld.param.u64 	%rd1, [_Z6MatAddPA1024_fS0_S0__param_0];
	ld.param.u64 	%rd2, [_Z6MatAddPA1024_fS0_S0__param_1];
	ld.param.u64 	%rd3, [_Z6MatAddPA1024_fS0_S0__param_2];
	mov.u32 	%r3, %ctaid.x;
	mov.u32 	%r4, %ntid.x;
	mov.u32 	%r5, %tid.x;
	mad.lo.s32 	%r1, %r3, %r4, %r5;
	mov.u32 	%r6, %ctaid.y;
	mov.u32 	%r7, %ntid.y;
	mov.u32 	%r8, %tid.y;
	mad.lo.s32 	%r9, %r6, %r7, %r8;
	setp.gt.s32 	%p1, %r1, 1023;
	setp.gt.u32 	%p2, %r9, 1023;
	or.pred  	%p3, %p1, %p2;
	@%p3 bra 	$L__BB0_2;
	cvta.to.global.u64 	%rd4, %rd1;
	cvta.to.global.u64 	%rd5, %rd2;
	cvta.to.global.u64 	%rd6, %rd3;
	mul.wide.s32 	%rd7, %r1, 4096;
	add.s64 	%rd8, %rd4, %rd7;
	mul.wide.u32 	%rd9, %r9, 4;
	add.s64 	%rd10, %rd8, %rd9;
	ld.global.f32 	%f1, [%rd10];
	add.s64 	%rd11, %rd5, %rd7;
	add.s64 	%rd12, %rd11, %rd9;
	ld.global.f32 	%f2, [%rd12];
	add.f32 	%f3, %f1, %f2;
	add.s64 	%rd13, %rd6, %rd7;
	add.s64 	%rd14, %rd13, %rd9;
	st.global.f32 	[%rd14], %f3;
$L__BB0_2:
	ret;

}


// ===== COMPILED SASS (sm_100) =====

	.target	sm_100

	.elftype	@"ET_EXEC"


//--------------------- .note.nv.tkinfo           --------------------------
	.section	.note.nv.tkinfo,"",@"SHT_NOTE"
	.sectionflags	@"SHF_NOTE_NV_TKINFO"
	.tkinfo
        /*0018*/ 	.word	0x00000002
        /*0030*/ 	.string	""
        /*0030*/ 	.string	"ptxas"
        /*0030*/ 	.string	"Cuda compilation tools, release 13.0, V13.0.88"
        /*0030*/ 	.string	"Build cuda_13.0.r13.0/compiler.36424714_0"
        /*0030*/ 	.string	"-arch sm_100 -m 64 "



//--------------------- .note.nv.cuinfo           --------------------------
	.section	.note.nv.cuinfo,"",@"SHT_NOTE"
	.sectionflags	@"SHF_NOTE_NV_CUINFO"
        /*0018*/ 	.short	0x0002
        /*001a*/ 	.short	0x0064
        /*001c*/ 	.short	0x0082
	.zero		2


//--------------------- .nv.info                  --------------------------
	.section	.nv.info,"",@"SHT_CUDA_INFO"
	.align	4


	//----- nvinfo : EIATTR_REGCOUNT
	.align		4
        /*0000*/ 	.byte	0x04, 0x2f
        /*0002*/ 	.short	(.L_1 - .L_0)
	.align		4
.L_0:
        /*0004*/ 	.word	index@(_Z6MatAddPA1024_fS0_S0_)
        /*0008*/ 	.word	0x0000000e


	//----- nvinfo : EIATTR_FRAME_SIZE
	.align		4
.L_1:
        /*000c*/ 	.byte	0x04, 0x11
        /*000e*/ 	.short	(.L_3 - .L_2)
	.align		4
.L_2:
        /*0010*/ 	.word	index@(_Z6MatAddPA1024_fS0_S0_)
        /*0014*/ 	.word	0x00000000


	//----- nvinfo : EIATTR_MIN_STACK_SIZE
	.align		4
.L_3:
        /*0018*/ 	.byte	0x04, 0x12
        /*001a*/ 	.short	(.L_5 - .L_4)
	.align		4
.L_4:
        /*001c*/ 	.word	index@(_Z6MatAddPA1024_fS0_S0_)
        /*0020*/ 	.word	0x00000000
.L_5:


//--------------------- .nv.compat                --------------------------
	.section	.nv.compat,"",@"SHT_CUDA_COMPAT_INFO"
	.align	4
        /*0000*/ 	.byte	0x02, 0x09, 0x00, 0x00, 0x02, 0x02, 0x01, 0x00, 0x02, 0x05, 0x05, 0x00, 0x03, 0x07, 0x01, 0x01
        /*0010*/ 	.byte	0x02, 0x03, 0x00, 0x00, 0x02, 0x06, 0x01, 0x00, 0x04, 0x0b, 0x08, 0x00, 0x09, 0x00, 0x00, 0x00
        /*0020*/ 	.byte	0x00, 0x00, 0x00, 0x00


//--------------------- .nv.info._Z6MatAddPA1024_fS0_S0_ --------------------------
	.section	.nv.info._Z6MatAddPA1024_fS0_S0_,"",@"SHT_CUDA_INFO"
	.sectionflags	@""
	.align	4


	//----- nvinfo : EIATTR_CUDA_API_VERSION
	.align		4
        /*0000*/ 	.byte	0x04, 0x37
        /*0002*/ 	.short	(.L_7 - .L_6)
.L_6:
        /*0004*/ 	.word	0x00000082


	//----- nvinfo : EIATTR_KPARAM_INFO
	.align		4
.L_7:
        /*0008*/ 	.byte	0x04, 0x17
        /*000a*/ 	.short	(.L_9 - .L_8)
.L_8:
        /*000c*/ 	.word	0x00000000
        /*0010*/ 	.short	0x0002
        /*0012*/ 	.short	0x0010
        /*0014*/ 	.byte	0x00, 0xf5, 0x21, 0x00


	//----- nvinfo : EIATTR_KPARAM_INFO
	.align		4
.L_9:
        /*0018*/ 	.byte	0x04, 0x17
        /*001a*/ 	.short	(.L_11 - .L_10)
.L_10:
        /*001c*/ 	.word	0x00000000
        /*0020*/ 	.short	0x0001
        /*0022*/ 	.short	0x0008
        /*0024*/ 	.byte	0x00, 0xf5, 0x21, 0x00


	//----- nvinfo : EIATTR_KPARAM_INFO
	.align		4
.L_11:
        /*0028*/ 	.byte	0x04, 0x17
        /*002a*/ 	.short	(.L_13 - .L_12)
.L_12:
        /*002c*/ 	.word	0x00000000
        /*0030*/ 	.short	0x0000
        /*0032*/ 	.short	0x0000
        /*0034*/ 	.byte	0x00, 0xf5, 0x21, 0x00


	//----- nvinfo : EIATTR_SPARSE_MMA_MASK
	.align		4
.L_13:
        /*0038*/ 	.byte	0x03, 0x50
        /*003a*/ 	.short	0x0000


	//----- nvinfo : EIATTR_MAXREG_COUNT
	.align		4
        /*003c*/ 	.byte	0x03, 0x1b
        /*003e*/ 	.short	0x00ff


	//----- nvinfo : EIATTR_MERCURY_ISA_VERSION
	.align		4
        /*0040*/ 	.byte	0x03, 0x5f
        /*0042*/ 	.short	0x0101


	//----- nvinfo : EIATTR_VRC_CTA_INIT_COUNT
	.align		4
        /*0044*/ 	.byte	0x02, 0x4a
	.zero		1
	.zero		1


	//----- nvinfo : EIATTR_EXIT_INSTR_OFFSETS
	.align		4
        /*0048*/ 	.byte	0x04, 0x1c
        /*004a*/ 	.short	(.L_15 - .L_14)


	//   ....[0]....
.L_14:
        /*004c*/ 	.word	0x000000b0


	//   ....[1]....
        /*0050*/ 	.word	0x000001a0


	//----- nvinfo : EIATTR_CBANK_PARAM_SIZE
	.align		4
.L_15:
        /*0054*/ 	.byte	0x03, 0x19
        /*0056*/ 	.short	0x0018


	//----- nvinfo : EIATTR_PARAM_CBANK
	.align		4
        /*0058*/ 	.byte	0x04, 0x0a
        /*005a*/ 	.short	(.L_17 - .L_16)
	.align		4
.L_16:
        /*005c*/ 	.word	index@(.nv.constant0._Z6MatAddPA1024_fS0_S0_)
        /*0060*/ 	.short	0x0380
        /*0062*/ 	.short	0x0018


	//----- nvinfo : EIATTR_SW_WAR
	.align		4
.L_17:
        /*0064*/ 	.byte	0x04, 0x36
        /*0066*/ 	.short	(.L_19 - .L_18)
.L_18:
        /*0068*/ 	.word	0x00000008
.L_19:


//--------------------- .nv.callgraph             --------------------------
	.section	.nv.callgraph,"",@"SHT_CUDA_CALLGRAPH"
	.align	4
	.sectionentsize	8
	.align		4
        /*0000*/ 	.word	0x00000000
	.align		4
        /*0004*/ 	.word	0xffffffff
	.align		4
        /*0008*/ 	.word	0x00000000
	.align		4
        /*000c*/ 	.word	0xfffffffe
	.align		4
        /*0010*/ 	.word	0x00000000
	.align		4
        /*0014*/ 	.word	0xfffffffd
	.align		4
        /*0018*/ 	.word	0x00000000
	.align		4
        /*001c*/ 	.word	0xfffffffc


//--------------------- .text._Z6MatAddPA1024_fS0_S0_ --------------------------
	.section	.text._Z6MatAddPA1024_fS0_S0_,"ax",@progbits
	.align	128
        .global         _Z6MatAddPA1024_fS0_S0_
        .type           _Z6MatAddPA1024_fS0_S0_,@function
        .size           _Z6MatAddPA1024_fS0_S0_,(.L_x_1 - _Z6MatAddPA1024_fS0_S0_)
        .other          _Z6MatAddPA1024_fS0_S0_,@"STO_CUDA_ENTRY STV_DEFAULT"
_Z6MatAddPA1024_fS0_S0_:
.text._Z6MatAddPA1024_fS0_S0_:
[----:B------:R-:W-:Y:S01]  /*0000*/  LDC R1, c[0x0][0x37c] ;  /* 0x0000df00ff017b82 */ /* 0x000fe20000000800 */
[----:B------:R-:W0:Y:S07]  /*0010*/  S2R R2, SR_TID.Y ;  /* 0x0000000000027919 */ /* 0x000e2e0000002200 */
[----:B------:R-:W1:Y:S01]  /*0020*/  LDC R9, c[0x0][0x360] ;  /* 0x0000d800ff097b82 */ /* 0x000e620000000800 */
[----:B------:R-:W1:Y:S07]  /*0030*/  S2R R0, SR_TID.X ;  /* 0x0000000000007919 */ /* 0x000e6e0000002100 */
[----:B------:R-:W0:Y:S08]  /*0040*/  S2UR UR5, SR_CTAID.Y ;  /* 0x00000000000579c3 */ /* 0x000e300000002600 */
[----:B------:R-:W0:Y:S08]  /*0050*/  LDC R11, c[0x0][0x364] ;  /* 0x0000d900ff0b7b82 */ /* 0x000e300000000800 */
[----:B------:R-:W1:Y:S01]  /*0060*/  S2UR UR4, SR_CTAID.X ;  /* 0x00000000000479c3 */ /* 0x000e620000002500 */
[----:B0-----:R-:W-:-:S05]  /*0070*/  IMAD R11, R11, UR5, R2 ;  /* 0x000000050b0b7c24 */ /* 0x001fca000f8e0202 */
[----:B------:R-:W-:Y:S01]  /*0080*/  ISETP.GT.U32.AND P0, PT, R11, 0x3ff, PT ;  /* 0x000003ff0b00780c */ /* 0x000fe20003f04070 */
[----:B-1----:R-:W-:-:S05]  /*0090*/  IMAD R9, R9, UR4, R0 ;  /* 0x0000000409097c24 */ /* 0x002fca000f8e0200 */
[----:B------:R-:W-:-:S13]  /*00a0*/  ISETP.GT.OR P0, PT, R9, 0x3ff, P0 ;  /* 0x000003ff0900780c */ /* 0x000fda0000704670 */
[----:B------:R-:W-:Y:S05]  /*00b0*/  @P0 EXIT ;  /* 0x000000000000094d */ /* 0x000fea0003800000 */
[----:B------:R-:W0:Y:S01]  /*00c0*/  LDC.64 R2, c[0x0][0x380] ;  /* 0x0000e000ff027b82 */ /* 0x000e220000000a00 */
[----:B------:R-:W1:Y:S07]  /*00d0*/  LDCU.64 UR4, c[0x0][0x358] ;  /* 0x00006b00ff0477ac */ /* 0x000e6e0008000a00 */
[----:B------:R-:W2:Y:S08]  /*00e0*/  LDC.64 R4, c[0x0][0x388] ;  /* 0x0000e200ff047b82 */ /* 0x000eb00000000a00 */
[----:B------:R-:W3:Y:S01]  /*00f0*/  LDC.64 R6, c[0x0][0x390] ;  /* 0x0000e400ff067b82 */ /* 0x000ee20000000a00 */
[----:B0-----:R-:W-:-:S04]  /*0100*/  IMAD.WIDE R2, R9, 0x1000, R2 ;  /* 0x0000100009027825 */ /* 0x001fc800078e0202 */
[----:B------:R-:W-:-:S04]  /*0110*/  IMAD.WIDE.U32 R2, R11, 0x4, R2 ;  /* 0x000000040b027825 */ /* 0x000fc800078e0002 */
[----:B--2---:R-:W-:Y:S02]  /*0120*/  IMAD.WIDE R4, R9, 0x1000, R4 ;  /* 0x0000100009047825 */ /* 0x004fe400078e0204 */
[----:B-1----:R-:W2:Y:S02]  /*0130*/  LDG.E R2, desc[UR4][R2.64] ;  /* 0x0000000402027981 */ /* 0x002ea4000c1e1900 */
[----:B------:R-:W-:-:S06]  /*0140*/  IMAD.WIDE.U32 R4, R11, 0x4, R4 ;  /* 0x000000040b047825 */ /* 0x000fcc00078e0004 */
[----:B------:R-:W2:Y:S01]  /*0150*/  LDG.E R5, desc[UR4][R4.64] ;  /* 0x0000000404057981 */ /* 0x000ea2000c1e1900 */
[----:B---3--:R-:W-:-:S04]  /*0160*/  IMAD.WIDE R6, R9, 0x1000, R6 ;  /* 0x0000100009067825 */ /* 0x008fc800078e0206 */
[----:B------:R-:W-:-:S04]  /*0170*/  IMAD.WIDE.U32 R6, R11, 0x4, R6 ;  /* 0x000000040b067825 */ /* 0x000fc800078e0006 */
[----:B--2---:R-:W-:-:S05]  /*0180*/  FADD R9, R2, R5 ;  /* 0x0000000502097221 */ /* 0x004fca0000000000 */
[----:B------:R-:W-:Y:S01]  /*0190*/  STG.E desc[UR4][R6.64], R9 ;  /* 0x0000000906007986 */ /* 0x000fe2000c101904 */
[----:B------:R-:W-:Y:S05]  /*01a0*/  EXIT ;  /* 0x000000000000794d */ /* 0x000fea0003800000 */
.L_x_0:
[----:B------:R-:W-:-:S00]  /*01b0*/  BRA `(.L_x_0) ;  /* 0xfffffffc00fc7947 */ /* 0x000fc0000383ffff */
[----:B------:R-:W-:-:S00]  /*01c0*/  NOP ;  /* 0x0000000000007918 */ /* 0x000fc00000000000 */
        /* <DEDUP_REMOVED lines=11> */
.L_x_1:


//--------------------- .nv.shared.reserved.0     --------------------------
	.section	.nv.shared.reserved.0,"aw",@nobits
	.weak		__nv_reservedSMEM_offset_0_alias
	.size		__nv_reservedSMEM_offset_0_alias, 0, 64
	.other		__nv_reservedSMEM_offset_0_alias,@"STO_CUDA_RESERVED_SHARED STV_DEFAULT"
__nv_reservedSMEM_offset_0_alias:
	.zero		0
	.zero		64


//--------------------- .nv.constant0._Z6MatAddPA1024_fS0_S0_ --------------------------
	.section	.nv.constant0._Z6MatAddPA1024_fS0_S0_,"a",@progbits
	.sectionflags	@""
	.align	4
.nv.constant0._Z6MatAddPA1024_fS0_S0_:
	.zero		920


//--------------------- SYMBOLS --------------------------

	.type		.nv.reservedSmem.offset0,@object
	.size		.nv.reservedSmem.offset0,0x4
